//
// Generated by NVIDIA NVVM Compiler
//
// Compiler Build ID: CL-36424714
// Cuda compilation tools, release 13.0, V13.0.88
// Based on NVVM 20.0.0
//

.version 9.0
.target sm_100
.address_size 64

	// .globl	_Z19conv2d_tiled_kernelPKfPfiiii
.const .align 4 .b8 c_kernel[3844];
// _ZZ19conv2d_tiled_kernelPKfPfiiiiE6s_tile has been demoted

.visible .entry _Z19conv2d_tiled_kernelPKfPfiiii(
	.param .u64 .ptr .align 1 _Z19conv2d_tiled_kernelPKfPfiiii_param_0,
	.param .u64 .ptr .align 1 _Z19conv2d_tiled_kernelPKfPfiiii_param_1,
	.param .u32 _Z19conv2d_tiled_kernelPKfPfiiii_param_2,
	.param .u32 _Z19conv2d_tiled_kernelPKfPfiiii_param_3,
	.param .u32 _Z19conv2d_tiled_kernelPKfPfiiii_param_4,
	.param .u32 _Z19conv2d_tiled_kernelPKfPfiiii_param_5
)
{
	.reg .pred 	%p<42>;
	.reg .b32 	%r<103>;
	.reg .b32 	%f<78>;
	.reg .b64 	%rd<37>;
	// demoted variable
	.shared .align 4 .b8 _ZZ19conv2d_tiled_kernelPKfPfiiiiE6s_tile[8464];
	ld.param.u64 	%rd8, [_Z19conv2d_tiled_kernelPKfPfiiii_param_0];
	ld.param.u64 	%rd7, [_Z19conv2d_tiled_kernelPKfPfiiii_param_1];
	ld.param.u32 	%r48, [_Z19conv2d_tiled_kernelPKfPfiiii_param_2];
	ld.param.u32 	%r49, [_Z19conv2d_tiled_kernelPKfPfiiii_param_3];
	ld.param.u32 	%r50, [_Z19conv2d_tiled_kernelPKfPfiiii_param_4];
	ld.param.u32 	%r51, [_Z19conv2d_tiled_kernelPKfPfiiii_param_5];
	cvta.to.global.u64 	%rd1, %rd8;
	sub.s32 	%r1, %r49, %r51;
	mov.u32 	%r52, %ctaid.y;
	shl.b32 	%r2, %r52, 4;
	mov.u32 	%r3, %tid.y;
	add.s32 	%r4, %r2, %r3;
	mov.u32 	%r53, %ctaid.x;
	shl.b32 	%r5, %r53, 4;
	mov.u32 	%r6, %tid.x;
	add.s32 	%r7, %r5, %r6;
	add.s32 	%r8, %r50, 15;
	setp.ge.s32 	%p1, %r3, %r8;
	@%p1 bra 	$L__BB0_30;
	add.s32 	%r9, %r51, 15;
	sub.s32 	%r54, %r51, %r6;
	add.s32 	%r10, %r54, 14;
	and.b32  	%r11, %r10, 48;
	add.s32 	%r12, %r6, 48;
	mov.u32 	%r94, %r3;
$L__BB0_2:
	setp.ge.s32 	%p2, %r6, %r9;
	@%p2 bra 	$L__BB0_29;
	setp.eq.s32 	%p3, %r11, 48;
	add.s32 	%r14, %r94, %r2;
	mov.u32 	%r55, _ZZ19conv2d_tiled_kernelPKfPfiiiiE6s_tile;
	mad.lo.s32 	%r15, %r94, 184, %r55;
	mul.lo.s32 	%r16, %r14, %r49;
	mov.u32 	%r95, %r6;
	@%p3 bra 	$L__BB0_15;
	setp.lt.s32 	%p4, %r14, %r48;
	setp.lt.s32 	%p5, %r7, %r49;
	and.pred  	%p6, %p4, %p5;
	add.s32 	%r56, %r7, %r16;
	mul.wide.s32 	%rd9, %r56, 4;
	add.s64 	%rd2, %rd1, %rd9;
	shl.b32 	%r57, %r6, 2;
	add.s32 	%r17, %r15, %r57;
	@%p6 bra 	$L__BB0_6;
	mov.b32 	%r58, 0;
	st.shared.u32 	[%r17], %r58;
	bra.uni 	$L__BB0_7;
$L__BB0_6:
	ld.global.nc.f32 	%f15, [%rd2];
	st.shared.f32 	[%r17], %f15;
$L__BB0_7:
	add.s32 	%r95, %r6, 16;
	setp.eq.s32 	%p7, %r11, 0;
	@%p7 bra 	$L__BB0_15;
	add.s32 	%r59, %r7, 16;
	setp.lt.s32 	%p9, %r59, %r49;
	and.pred  	%p10, %p4, %p9;
	@%p10 bra 	$L__BB0_10;
	mov.b32 	%r60, 0;
	st.shared.u32 	[%r17+64], %r60;
	bra.uni 	$L__BB0_11;
$L__BB0_10:
	ld.global.nc.f32 	%f16, [%rd2+64];
	st.shared.f32 	[%r17+64], %f16;
$L__BB0_11:
	add.s32 	%r95, %r6, 32;
	setp.eq.s32 	%p11, %r11, 16;
	@%p11 bra 	$L__BB0_15;
	add.s32 	%r61, %r7, 32;
	setp.lt.s32 	%p13, %r61, %r49;
	and.pred  	%p14, %p4, %p13;
	@%p14 bra 	$L__BB0_14;
	mov.b32 	%r62, 0;
	st.shared.u32 	[%r17+128], %r62;
	mov.u32 	%r95, %r12;
	bra.uni 	$L__BB0_15;
$L__BB0_14:
	ld.global.nc.f32 	%f17, [%rd2+128];
	st.shared.f32 	[%r17+128], %f17;
	mov.u32 	%r95, %r12;
$L__BB0_15:
	setp.lt.u32 	%p15, %r10, 48;
	@%p15 bra 	$L__BB0_29;
$L__BB0_16:
	setp.ge.s32 	%p16, %r14, %r48;
	add.s32 	%r22, %r95, %r5;
	setp.ge.s32 	%p17, %r22, %r49;
	add.s32 	%r63, %r22, %r16;
	mul.wide.s32 	%rd10, %r63, 4;
	add.s64 	%rd3, %rd1, %rd10;
	shl.b32 	%r64, %r95, 2;
	add.s32 	%r23, %r15, %r64;
	or.pred  	%p18, %p16, %p17;
	@%p18 bra 	$L__BB0_18;
	ld.global.nc.f32 	%f18, [%rd3];
	st.shared.f32 	[%r23], %f18;
	bra.uni 	$L__BB0_19;
$L__BB0_18:
	mov.b32 	%r65, 0;
	st.shared.u32 	[%r23], %r65;
$L__BB0_19:
	setp.lt.s32 	%p19, %r14, %r48;
	add.s32 	%r66, %r22, 16;
	setp.lt.s32 	%p20, %r66, %r49;
	and.pred  	%p21, %p19, %p20;
	@%p21 bra 	$L__BB0_21;
	mov.b32 	%r67, 0;
	st.shared.u32 	[%r23+64], %r67;
	bra.uni 	$L__BB0_22;
$L__BB0_21:
	ld.global.nc.f32 	%f19, [%rd3+64];
	st.shared.f32 	[%r23+64], %f19;
$L__BB0_22:
	add.s32 	%r68, %r22, 32;
	setp.lt.s32 	%p23, %r68, %r49;
	and.pred  	%p24, %p19, %p23;
	@%p24 bra 	$L__BB0_24;
	mov.b32 	%r69, 0;
	st.shared.u32 	[%r23+128], %r69;
	bra.uni 	$L__BB0_25;
$L__BB0_24:
	ld.global.nc.f32 	%f20, [%rd3+128];
	st.shared.f32 	[%r23+128], %f20;
$L__BB0_25:
	add.s32 	%r70, %r22, 48;
	setp.lt.s32 	%p26, %r70, %r49;
	and.pred  	%p27, %p19, %p26;
	@%p27 bra 	$L__BB0_27;
	mov.b32 	%r71, 0;
	st.shared.u32 	[%r23+192], %r71;
	bra.uni 	$L__BB0_28;
$L__BB0_27:
	ld.global.nc.f32 	%f21, [%rd3+192];
	st.shared.f32 	[%r23+192], %f21;
$L__BB0_28:
	add.s32 	%r95, %r95, 64;
	setp.lt.s32 	%p28, %r95, %r9;
	@%p28 bra 	$L__BB0_16;
$L__BB0_29:
	add.s32 	%r94, %r94, 16;
	setp.lt.s32 	%p29, %r94, %r8;
	@%p29 bra 	$L__BB0_2;
$L__BB0_30:
	bar.sync 	0;
	sub.s32 	%r72, %r48, %r50;
	setp.gt.s32 	%p30, %r4, %r72;
	setp.gt.s32 	%p31, %r7, %r1;
	or.pred  	%p32, %p30, %p31;
	@%p32 bra 	$L__BB0_46;
	mov.f32 	%f76, 0f00000000;
	min.s32 	%r73, %r50, %r51;
	setp.lt.s32 	%p33, %r73, 1;
	@%p33 bra 	$L__BB0_45;
	and.b32  	%r26, %r51, 7;
	add.s32 	%r27, %r26, -1;
	and.b32  	%r28, %r51, 3;
	and.b32  	%r29, %r51, 2147483640;
	and.b32  	%r30, %r51, 1;
	neg.s32 	%r31, %r29;
	shl.b32 	%r75, %r6, 2;
	mov.u32 	%r76, _ZZ19conv2d_tiled_kernelPKfPfiiiiE6s_tile;
	add.s32 	%r77, %r75, %r76;
	add.s32 	%r32, %r77, 16;
	mov.f32 	%f76, 0f00000000;
	mov.b32 	%r97, 0;
	mov.u64 	%rd31, c_kernel;
$L__BB0_33:
	setp.lt.u32 	%p34, %r51, 8;
	add.s32 	%r34, %r97, %r3;
	mul.lo.s32 	%r35, %r97, %r51;
	mov.b32 	%r101, 0;
	@%p34 bra 	$L__BB0_36;
	mad.lo.s32 	%r98, %r34, 184, %r32;
	mul.wide.u32 	%rd11, %r35, 4;
	add.s64 	%rd13, %rd31, %rd11;
	add.s64 	%rd36, %rd13, 16;
	mov.u32 	%r99, %r31;
$L__BB0_35:
	.pragma "nounroll";
	ld.shared.f32 	%f25, [%r98+-16];
	ld.const.f32 	%f26, [%rd36+-16];
	fma.rn.f32 	%f27, %f25, %f26, %f76;
	ld.shared.f32 	%f28, [%r98+-12];
	ld.const.f32 	%f29, [%rd36+-12];
	fma.rn.f32 	%f30, %f28, %f29, %f27;
	ld.shared.f32 	%f31, [%r98+-8];
	ld.const.f32 	%f32, [%rd36+-8];
	fma.rn.f32 	%f33, %f31, %f32, %f30;
	ld.shared.f32 	%f34, [%r98+-4];
	ld.const.f32 	%f35, [%rd36+-4];
	fma.rn.f32 	%f36, %f34, %f35, %f33;
	ld.shared.f32 	%f37, [%r98];
	ld.const.f32 	%f38, [%rd36];
	fma.rn.f32 	%f39, %f37, %f38, %f36;
	ld.shared.f32 	%f40, [%r98+4];
	ld.const.f32 	%f41, [%rd36+4];
	fma.rn.f32 	%f42, %f40, %f41, %f39;
	ld.shared.f32 	%f43, [%r98+8];
	ld.const.f32 	%f44, [%rd36+8];
	fma.rn.f32 	%f45, %f43, %f44, %f42;
	ld.shared.f32 	%f46, [%r98+12];
	ld.const.f32 	%f47, [%rd36+12];
	fma.rn.f32 	%f76, %f46, %f47, %f45;
	add.s32 	%r99, %r99, 8;
	add.s32 	%r98, %r98, 32;
	add.s64 	%rd36, %rd36, 32;
	setp.ne.s32 	%p35, %r99, 0;
	mov.u32 	%r101, %r29;
	@%p35 bra 	$L__BB0_35;
$L__BB0_36:
	setp.eq.s32 	%p36, %r26, 0;
	@%p36 bra 	$L__BB0_44;
	mad.lo.s32 	%r42, %r34, 184, %r76;
	setp.lt.u32 	%p37, %r27, 3;
	@%p37 bra 	$L__BB0_39;
	add.s32 	%r80, %r101, %r6;
	shl.b32 	%r81, %r80, 2;
	add.s32 	%r82, %r42, %r81;
	ld.shared.f32 	%f49, [%r82];
	add.s32 	%r83, %r101, %r35;
	mul.wide.u32 	%rd14, %r83, 4;
	add.s64 	%rd16, %rd31, %rd14;
	ld.const.f32 	%f50, [%rd16];
	fma.rn.f32 	%f51, %f49, %f50, %f76;
	ld.shared.f32 	%f52, [%r82+4];
	cvt.u64.u32 	%rd17, %r35;
	cvt.u64.u32 	%rd18, %r101;
	add.s64 	%rd19, %rd18, %rd17;
	shl.b64 	%rd20, %rd19, 2;
	add.s64 	%rd21, %rd31, %rd20;
	ld.const.f32 	%f53, [%rd21+4];
	fma.rn.f32 	%f54, %f52, %f53, %f51;
	ld.shared.f32 	%f55, [%r82+8];
	ld.const.f32 	%f56, [%rd21+8];
	fma.rn.f32 	%f57, %f55, %f56, %f54;
	ld.shared.f32 	%f58, [%r82+12];
	ld.const.f32 	%f59, [%rd21+12];
	fma.rn.f32 	%f76, %f58, %f59, %f57;
	add.s32 	%r101, %r101, 4;
$L__BB0_39:
	setp.eq.s32 	%p38, %r28, 0;
	@%p38 bra 	$L__BB0_44;
	setp.eq.s32 	%p39, %r28, 1;
	@%p39 bra 	$L__BB0_42;
	add.s32 	%r84, %r101, %r6;
	shl.b32 	%r85, %r84, 2;
	add.s32 	%r86, %r42, %r85;
	ld.shared.f32 	%f61, [%r86];
	add.s32 	%r87, %r101, %r35;
	mul.wide.u32 	%rd22, %r87, 4;
	add.s64 	%rd24, %rd31, %rd22;
	ld.const.f32 	%f62, [%rd24];
	fma.rn.f32 	%f63, %f61, %f62, %f76;
	ld.shared.f32 	%f64, [%r86+4];
	cvt.u64.u32 	%rd25, %r35;
	cvt.u64.u32 	%rd26, %r101;
	add.s64 	%rd27, %rd26, %rd25;
	shl.b64 	%rd28, %rd27, 2;
	add.s64 	%rd29, %rd31, %rd28;
	ld.const.f32 	%f65, [%rd29+4];
	fma.rn.f32 	%f76, %f64, %f65, %f63;
	add.s32 	%r101, %r101, 2;
$L__BB0_42:
	setp.eq.s32 	%p40, %r30, 0;
	@%p40 bra 	$L__BB0_44;
	add.s32 	%r88, %r101, %r6;
	shl.b32 	%r89, %r88, 2;
	add.s32 	%r90, %r42, %r89;
	ld.shared.f32 	%f66, [%r90];
	add.s32 	%r91, %r101, %r35;
	mul.wide.u32 	%rd30, %r91, 4;
	add.s64 	%rd32, %rd31, %rd30;
	ld.const.f32 	%f67, [%rd32];
	fma.rn.f32 	%f76, %f66, %f67, %f76;
$L__BB0_44:
	add.s32 	%r97, %r97, 1;
	setp.ne.s32 	%p41, %r97, %r50;
	@%p41 bra 	$L__BB0_33;
$L__BB0_45:
	mad.lo.s32 	%r92, %r4, %r1, %r4;
	add.s32 	%r93, %r92, %r7;
	cvta.to.global.u64 	%rd33, %rd7;
	mul.wide.s32 	%rd34, %r93, 4;
	add.s64 	%rd35, %rd33, %rd34;
	st.global.f32 	[%rd35], %f76;
$L__BB0_46:
	ret;

}


// ===== COMPILED SASS (sm_100) =====

	.target	sm_100

	.elftype	@"ET_EXEC"


//--------------------- .note.nv.tkinfo           --------------------------
	.section	.note.nv.tkinfo,"",@"SHT_NOTE"
	.sectionflags	@"SHF_NOTE_NV_TKINFO"
	.tkinfo
        /*0018*/ 	.word	0x00000002
        /*0030*/ 	.string	""
        /*0030*/ 	.string	"ptxas"
        /*0030*/ 	.string	"Cuda compilation tools, release 13.0, V13.0.88"
        /*0030*/ 	.string	"Build cuda_13.0.r13.0/compiler.36424714_0"
        /*0030*/ 	.string	"-arch sm_100 -m 64 "



//--------------------- .note.nv.cuinfo           --------------------------
	.section	.note.nv.cuinfo,"",@"SHT_NOTE"
	.sectionflags	@"SHF_NOTE_NV_CUINFO"
        /*0018*/ 	.short	0x0002
        /*001a*/ 	.short	0x0064
        /*001c*/ 	.short	0x0082
	.zero		2


//--------------------- .nv.info                  --------------------------
	.section	.nv.info,"",@"SHT_CUDA_INFO"
	.align	4


	//----- nvinfo : EIATTR_REGCOUNT
	.align		4
        /*0000*/ 	.byte	0x04, 0x2f
        /*0002*/ 	.short	(.L_2 - .L_1)
	.align		4
.L_1:
        /*0004*/ 	.word	index@(_Z19conv2d_tiled_kernelPKfPfiiii)
        /*0008*/ 	.word	0x0000001c


	//----- nvinfo : EIATTR_FRAME_SIZE
	.align		4
.L_2:
        /*000c*/ 	.byte	0x04, 0x11
        /*000e*/ 	.short	(.L_4 - .L_3)
	.align		4
.L_3:
        /*0010*/ 	.word	index@(_Z19conv2d_tiled_kernelPKfPfiiii)
        /*0014*/ 	.word	0x00000000


	//----- nvinfo : EIATTR_MIN_STACK_SIZE
	.align		4
.L_4:
        /*0018*/ 	.byte	0x04, 0x12
        /*001a*/ 	.short	(.L_6 - .L_5)
	.align		4
.L_5:
        /*001c*/ 	.word	index@(_Z19conv2d_tiled_kernelPKfPfiiii)
        /*0020*/ 	.word	0x00000000
.L_6:


//--------------------- .nv.compat                --------------------------
	.section	.nv.compat,"",@"SHT_CUDA_COMPAT_INFO"
	.align	4
        /*0000*/ 	.byte	0x02, 0x09, 0x00, 0x00, 0x02, 0x02, 0x01, 0x00, 0x02, 0x05, 0x05, 0x00, 0x03, 0x07, 0x01, 0x01
        /*0010*/ 	.byte	0x02, 0x03, 0x00, 0x00, 0x02, 0x06, 0x01, 0x00, 0x04, 0x0b, 0x08, 0x00, 0x09, 0x00, 0x00, 0x00
        /*0020*/ 	.byte	0x00, 0x00, 0x00, 0x00


//--------------------- .nv.info._Z19conv2d_tiled_kernelPKfPfiiii --------------------------
	.section	.nv.info._Z19conv2d_tiled_kernelPKfPfiiii,"",@"SHT_CUDA_INFO"
	.sectionflags	@""
	.align	4


	//----- nvinfo : EIATTR_CUDA_API_VERSION
	.align		4
        /*0000*/ 	.byte	0x04, 0x37
        /*0002*/ 	.short	(.L_8 - .L_7)
.L_7:
        /*0004*/ 	.word	0x00000082


	//----- nvinfo : EIATTR_KPARAM_INFO
	.align		4
.L_8:
        /*0008*/ 	.byte	0x04, 0x17
        /*000a*/ 	.short	(.L_10 - .L_9)
.L_9:
        /*000c*/ 	.word	0x00000000
        /*0010*/ 	.short	0x0005
        /*0012*/ 	.short	0x001c
        /*0014*/ 	.byte	0x00, 0xf0, 0x11, 0x00


	//----- nvinfo : EIATTR_KPARAM_INFO
	.align		4
.L_10:
        /*0018*/ 	.byte	0x04, 0x17
        /*001a*/ 	.short	(.L_12 - .L_11)
.L_11:
        /*001c*/ 	.word	0x00000000
        /*0020*/ 	.short	0x0004
        /*0022*/ 	.short	0x0018
        /*0024*/ 	.byte	0x00, 0xf0, 0x11, 0x00


	//----- nvinfo : EIATTR_KPARAM_INFO
	.align		4
.L_12:
        /*0028*/ 	.byte	0x04, 0x17
        /*002a*/ 	.short	(.L_14 - .L_13)
.L_13:
        /*002c*/ 	.word	0x00000000
        /*0030*/ 	.short	0x0003
        /*0032*/ 	.short	0x0014
        /*0034*/ 	.byte	0x00, 0xf0, 0x11, 0x00


	//----- nvinfo : EIATTR_KPARAM_INFO
	.align		4
.L_14:
        /*0038*/ 	.byte	0x04, 0x17
        /*003a*/ 	.short	(.L_16 - .L_15)
.L_15:
        /*003c*/ 	.word	0x00000000
        /*0040*/ 	.short	0x0002
        /*0042*/ 	.short	0x0010
        /*0044*/ 	.byte	0x00, 0xf0, 0x11, 0x00


	//----- nvinfo : EIATTR_KPARAM_INFO
	.align		4
.L_16:
        /*0048*/ 	.byte	0x04, 0x17
        /*004a*/ 	.short	(.L_18 - .L_17)
.L_17:
        /*004c*/ 	.word	0x00000000
        /*0050*/ 	.short	0x0001
        /*0052*/ 	.short	0x0008
        /*0054*/ 	.byte	0x00, 0xf5, 0x21, 0x00


	//----- nvinfo : EIATTR_KPARAM_INFO
	.align		4
.L_18:
        /*0058*/ 	.byte	0x04, 0x17
        /*005a*/ 	.short	(.L_20 - .L_19)
.L_19:
        /*005c*/ 	.word	0x00000000
        /*0060*/ 	.short	0x0000
        /*0062*/ 	.short	0x0000
        /*0064*/ 	.byte	0x00, 0xf5, 0x21, 0x00


	//----- nvinfo : EIATTR_SPARSE_MMA_MASK
	.align		4
.L_20:
        /*0068*/ 	.byte	0x03, 0x50
        /*006a*/ 	.short	0x0000


	//----- nvinfo : EIATTR_MAXREG_COUNT
	.align		4
        /*006c*/ 	.byte	0x03, 0x1b
        /*006e*/ 	.short	0x00ff


	//----- nvinfo : EIATTR_NUM_BARRIERS
	.align		4
        /*0070*/ 	.byte	0x02, 0x4c
        /*0072*/ 	.byte	0x01
	.zero		1


	//----- nvinfo : EIATTR_MERCURY_ISA_VERSION
	.align		4
        /*0074*/ 	.byte	0x03, 0x5f
        /*0076*/ 	.short	0x0101


	//----- nvinfo : EIATTR_VRC_CTA_INIT_COUNT
	.align		4
        /*0078*/ 	.byte	0x02, 0x4a
	.zero		1
	.zero		1


	//----- nvinfo : EIATTR_EXIT_INSTR_OFFSETS
	.align		4
        /*007c*/ 	.byte	0x04, 0x1c
        /*007e*/ 	.short	(.L_22 - .L_21)


	//   ....[0]....
.L_21:
        /*0080*/ 	.word	0x000006c0


	//   ....[1]....
        /*0084*/ 	.word	0x00000e10


	//----- nvinfo : EIATTR_CRS_STACK_SIZE
	.align		4
.L_22:
        /*0088*/ 	.byte	0x04, 0x1e
        /*008a*/ 	.short	(.L_24 - .L_23)
.L_23:
        /*008c*/ 	.word	0x00000000


	//----- nvinfo : EIATTR_CBANK_PARAM_SIZE
	.align		4
.L_24:
        /*0090*/ 	.byte	0x03, 0x19
        /*0092*/ 	.short	0x0020


	//----- nvinfo : EIATTR_PARAM_CBANK
	.align		4
        /*0094*/ 	.byte	0x04, 0x0a
        /*0096*/ 	.short	(.L_26 - .L_25)
	.align		4
.L_25:
        /*0098*/ 	.word	index@(.nv.constant0._Z19conv2d_tiled_kernelPKfPfiiii)
        /*009c*/ 	.short	0x0380
        /*009e*/ 	.short	0x0020


	//----- nvinfo : EIATTR_SW_WAR
	.align		4
.L_26:
        /*00a0*/ 	.byte	0x04, 0x36
        /*00a2*/ 	.short	(.L_28 - .L_27)
.L_27:
        /*00a4*/ 	.word	0x00000008
.L_28:


//--------------------- .nv.callgraph             --------------------------
	.section	.nv.callgraph,"",@"SHT_CUDA_CALLGRAPH"
	.align	4
	.sectionentsize	8
	.align		4
        /*0000*/ 	.word	0x00000000
	.align		4
        /*0004*/ 	.word	0xffffffff
	.align		4
        /*0008*/ 	.word	0x00000000
	.align		4
        /*000c*/ 	.word	0xfffffffe
	.align		4
        /*0010*/ 	.word	0x00000000
	.align		4
        /*0014*/ 	.word	0xfffffffd
	.align		4
        /*0018*/ 	.word	0x00000000
	.align		4
        /*001c*/ 	.word	0xfffffffc


//--------------------- .nv.constant3             --------------------------
	.section	.nv.constant3,"a",@progbits
	.align	4
.nv.constant3:
	.type		c_kernel,@object
	.size		c_kernel,(.L_0 - c_kernel)
c_kernel:
	.zero		3844
.L_0:


//--------------------- .text._Z19conv2d_tiled_kernelPKfPfiiii --------------------------
	.section	.text._Z19conv2d_tiled_kernelPKfPfiiii,"ax",@progbits
	.align	128
        .global         _Z19conv2d_tiled_kernelPKfPfiiii
        .type           _Z19conv2d_tiled_kernelPKfPfiiii,@function
        .size           _Z19conv2d_tiled_kernelPKfPfiiii,(.L_x_18 - _Z19conv2d_tiled_kernelPKfPfiiii)
        .other          _Z19conv2d_tiled_kernelPKfPfiiii,@"STO_CUDA_ENTRY STV_DEFAULT"
_Z19conv2d_tiled_kernelPKfPfiiii:
.text._Z19conv2d_tiled_kernelPKfPfiiii:
[----:B------:R-:W-:Y:S01]  /*0000*/  LDC R1, c[0x0][0x37c] ;  /* 0x0000df00ff017b82 */ /* 0x000fe20000000800 */
[----:B------:R-:W0:Y:S07]  /*0010*/  S2R R8, SR_TID.Y ;  /* 0x0000000000087919 */ /* 0x000e2e0000002200 */
[----:B------:R-:W1:Y:S01]  /*0020*/  LDC.64 R14, c[0x0][0x398] ;  /* 0x0000e600ff0e7b82 */ /* 0x000e620000000a00 */
[----:B------:R-:W2:Y:S01]  /*0030*/  LDCU UR4, c[0x0][0x394] ;  /* 0x00007280ff0477ac */ /* 0x000ea20008000800 */
[----:B------:R-:W-:Y:S01]  /*0040*/  BSSY.RECONVERGENT B0, `(.L_x_0) ;  /* 0x0000061000007945 */ /* 0x000fe20003800200 */
[----:B------:R-:W3:Y:S01]  /*0050*/  S2R R9, SR_CTAID.Y ;  /* 0x0000000000097919 */ /* 0x000ee20000002600 */
[----:B------:R-:W4:Y:S01]  /*0060*/  LDCU.64 UR12, c[0x0][0x358] ;  /* 0x00006b00ff0c77ac */ /* 0x000f220008000a00 */
[----:B------:R-:W5:Y:S01]  /*0070*/  S2R R11, SR_CTAID.X ;  /* 0x00000000000b7919 */ /* 0x000f620000002500 */
[----:B------:R-:W0:Y:S01]  /*0080*/  LDCU.64 UR6, c[0x0][0x390] ;  /* 0x00007200ff0677ac */ /* 0x000e220008000a00 */
[----:B------:R-:W5:Y:S01]  /*0090*/  S2R R10, SR_TID.X ;  /* 0x00000000000a7919 */ /* 0x000f620000002100 */
[----:B-1----:R-:W-:Y:S01]  /*00a0*/  VIADD R13, R14, 0xf ;  /* 0x0000000f0e0d7836 */ /* 0x002fe20000000000 */
[----:B--2---:R-:W-:-:S04]  /*00b0*/  IADD3 R7, PT, PT, -R15, UR4, RZ ;  /* 0x000000040f077c10 */ /* 0x004fc8000fffe1ff */
[----:B0-----:R-:W-:Y:S01]  /*00c0*/  ISETP.GE.AND P0, PT, R8, R13, PT ;  /* 0x0000000d0800720c */ /* 0x001fe20003f06270 */
[----:B---3--:R-:W-:Y:S01]  /*00d0*/  IMAD R0, R9, 0x10, R8 ;  /* 0x0000001009007824 */ /* 0x008fe200078e0208 */
[----:B-----5:R-:W-:-:S11]  /*00e0*/  LEA R6, R11, R10, 0x4 ;  /* 0x0000000a0b067211 */ /* 0x020fd600078e20ff */
[----:B----4-:R-:W-:Y:S05]  /*00f0*/  @P0 BRA `(.L_x_1) ;  /* 0x0000000400540947 */ /* 0x010fea0003800000 */
[C---:B------:R-:W-:Y:S01]  /*0100*/  IADD3 R18, PT, PT, -R10.reuse, 0xe, R15 ;  /* 0x0000000e0a127810 */ /* 0x040fe20007ffe10f */
[----:B------:R-:W-:Y:S01]  /*0110*/  VIADD R15, R15, 0xf ;  /* 0x0000000f0f0f7836 */ /* 0x000fe20000000000 */
[----:B------:R-:W-:Y:S01]  /*0120*/  IADD3 R12, PT, PT, R10, 0x30, RZ ;  /* 0x000000300a0c7810 */ /* 0x000fe20007ffe0ff */
[----:B------:R-:W-:Y:S01]  /*0130*/  IMAD.MOV.U32 R14, RZ, RZ, R8 ;  /* 0x000000ffff0e7224 */ /* 0x000fe200078e0008 */
[----:B------:R-:W-:-:S07]  /*0140*/  LOP3.LUT R20, R18, 0x30, RZ, 0xc0, !PT ;  /* 0x0000003012147812 */ /* 0x000fce00078ec0ff */
.L_x_9:
[----:B------:R-:W-:Y:S01]  /*0150*/  ISETP.GE.AND P0, PT, R10, R15, PT ;  /* 0x0000000f0a00720c */ /* 0x000fe20003f06270 */
[----:B------:R-:W-:-:S12]  /*0160*/  BSSY.RECONVERGENT B1, `(.L_x_2) ;  /* 0x000004b000017945 */ /* 0x000fd80003800200 */
[----:B0123--:R-:W-:Y:S05]  /*0170*/  @P0 BRA `(.L_x_3) ;  /* 0x0000000400240947 */ /* 0x00ffea0003800000 */
[----:B------:R-:W0:Y:S01]  /*0180*/  S2R R19, SR_CgaCtaId ;  /* 0x0000000000137919 */ /* 0x000e220000008800 */
[----:B------:R-:W-:Y:S01]  /*0190*/  ISETP.NE.AND P0, PT, R20, 0x30, PT ;  /* 0x000000301400780c */ /* 0x000fe20003f05270 */
[----:B------:R-:W-:Y:S01]  /*01a0*/  BSSY.RECONVERGENT B2, `(.L_x_4) ;  /* 0x0000027000027945 */ /* 0x000fe20003800200 */
[----:B------:R-:W-:Y:S01]  /*01b0*/  MOV R2, 0x400 ;  /* 0x0000040000027802 */ /* 0x000fe20000000f00 */
[----:B------:R-:W-:Y:S01]  /*01c0*/  IMAD.MOV.U32 R16, RZ, RZ, R10 ;  /* 0x000000ffff107224 */ /* 0x000fe200078e000a */
[----:B------:R-:W-:Y:S02]  /*01d0*/  LEA R17, R9, R14, 0x4 ;  /* 0x0000000e09117211 */ /* 0x000fe400078e20ff */
[----:B0-----:R-:W-:-:S05]  /*01e0*/  LEA R19, R19, R2, 0x18 ;  /* 0x0000000213137211 */ /* 0x001fca00078ec0ff */
[----:B------:R-:W-:Y:S02]  /*01f0*/  IMAD R19, R14, 0xb8, R19 ;  /* 0x000000b80e137824 */ /* 0x000fe400078e0213 */
[----:B------:R-:W-:Y:S05]  /*0200*/  @!P0 BRA `(.L_x_5) ;  /* 0x0000000000808947 */ /* 0x000fea0003800000 */
[----:B------:R-:W0:Y:S08]  /*0210*/  LDC.64 R2, c[0x0][0x390] ;  /* 0x0000e400ff027b82 */ /* 0x000e300000000a00 */
[----:B------:R-:W1:Y:S01]  /*0220*/  LDC.64 R4, c[0x0][0x380] ;  /* 0x0000e000ff047b82 */ /* 0x000e620000000a00 */
[C---:B0-----:R-:W-:Y:S01]  /*0230*/  ISETP.GE.AND P0, PT, R17.reuse, R2, PT ;  /* 0x000000021100720c */ /* 0x041fe20003f06270 */
[----:B------:R-:W-:-:S03]  /*0240*/  IMAD R21, R17, R3, R6 ;  /* 0x0000000311157224 */ /* 0x000fc600078e0206 */
[----:B------:R-:W-:Y:S01]  /*0250*/  ISETP.LT.AND P1, PT, R6, R3, !P0 ;  /* 0x000000030600720c */ /* 0x000fe20004721270 */
[----:B-1----:R-:W-:-:S12]  /*0260*/  IMAD.WIDE R4, R21, 0x4, R4 ;  /* 0x0000000415047825 */ /* 0x002fd800078e0204 */
[----:B------:R-:W2:Y:S01]  /*0270*/  @P1 LDG.E.CONSTANT R2, desc[UR12][R4.64] ;  /* 0x0000000c04021981 */ /* 0x000ea2000c1e9900 */
[C---:B------:R-:W-:Y:S01]  /*0280*/  LEA R21, R10.reuse, R19, 0x2 ;  /* 0x000000130a157211 */ /* 0x040fe200078e10ff */
[----:B------:R-:W-:-:S04]  /*0290*/  VIADD R16, R10, 0x10 ;  /* 0x000000100a107836 */ /* 0x000fc80000000000 */
[----:B------:R0:W-:Y:S04]  /*02a0*/  @!P1 STS [R21], RZ ;  /* 0x000000ff15009388 */ /* 0x0001e80000000800 */
[----:B--2---:R0:W-:Y:S01]  /*02b0*/  @P1 STS [R21], R2 ;  /* 0x0000000215001388 */ /* 0x0041e20000000800 */
[----:B------:R-:W-:-:S13]  /*02c0*/  ISETP.NE.AND P1, PT, R20, RZ, PT ;  /* 0x000000ff1400720c */ /* 0x000fda0003f25270 */
[----:B0-----:R-:W-:Y:S05]  /*02d0*/  @!P1 BRA `(.L_x_5) ;  /* 0x00000000004c9947 */ /* 0x001fea0003800000 */
[----:B------:R-:W-:Y:S01]  /*02e0*/  IADD3 R2, PT, PT, R6, 0x10, RZ ;  /* 0x0000001006027810 */ /* 0x000fe20007ffe0ff */
[----:B------:R-:W-:Y:S01]  /*02f0*/  BSSY.RECONVERGENT B3, `(.L_x_6) ;  /* 0x0000007000037945 */ /* 0x000fe20003800200 */
[----:B------:R-:W-:Y:S02]  /*0300*/  ISETP.NE.AND P2, PT, R20, 0x10, PT ;  /* 0x000000101400780c */ /* 0x000fe40003f45270 */
[----:B------:R-:W-:-:S13]  /*0310*/  ISETP.LT.AND P1, PT, R2, R3, !P0 ;  /* 0x000000030200720c */ /* 0x000fda0004721270 */
[----:B------:R0:W-:Y:S01]  /*0320*/  @!P1 STS [R21+0x40], RZ ;  /* 0x000040ff15009388 */ /* 0x0001e20000000800 */
[----:B------:R-:W-:Y:S05]  /*0330*/  @!P1 BRA `(.L_x_7) ;  /* 0x0000000000089947 */ /* 0x000fea0003800000 */
[----:B------:R-:W2:Y:S04]  /*0340*/  LDG.E.CONSTANT R2, desc[UR12][R4.64+0x40] ;  /* 0x0000400c04027981 */ /* 0x000ea8000c1e9900 */
[----:B--2---:R1:W-:Y:S02]  /*0350*/  STS [R21+0x40], R2 ;  /* 0x0000400215007388 */ /* 0x0043e40000000800 */
.L_x_7:
[----:B------:R-:W-:Y:S05]  /*0360*/  BSYNC.RECONVERGENT B3 ;  /* 0x0000000000037941 */ /* 0x000fea0003800200 */
.L_x_6:
[----:B------:R-:W-:Y:S01]  /*0370*/  VIADD R16, R10, 0x20 ;  /* 0x000000200a107836 */ /* 0x000fe20000000000 */
[----:B------:R-:W-:Y:S06]  /*0380*/  @!P2 BRA `(.L_x_5) ;  /* 0x000000000020a947 */ /* 0x000fec0003800000 */
[----:B-1----:R-:W-:-:S04]  /*0390*/  IADD3 R2, PT, PT, R6, 0x20, RZ ;  /* 0x0000002006027810 */ /* 0x002fc80007ffe0ff */
[----:B------:R-:W-:-:S13]  /*03a0*/  ISETP.LT.AND P0, PT, R2, R3, !P0 ;  /* 0x000000030200720c */ /* 0x000fda0004701270 */
[----:B------:R2:W-:Y:S01]  /*03b0*/  @!P0 STS [R21+0x80], RZ ;  /* 0x000080ff15008388 */ /* 0x0005e20000000800 */
[----:B------:R-:W-:Y:S01]  /*03c0*/  @!P0 IMAD.MOV.U32 R16, RZ, RZ, R12 ;  /* 0x000000ffff108224 */ /* 0x000fe200078e000c */
[----:B------:R-:W-:Y:S06]  /*03d0*/  @!P0 BRA `(.L_x_5) ;  /* 0x00000000000c8947 */ /* 0x000fec0003800000 */
[----:B------:R-:W3:Y:S01]  /*03e0*/  LDG.E.CONSTANT R4, desc[UR12][R4.64+0x80] ;  /* 0x0000800c04047981 */ /* 0x000ee2000c1e9900 */
[----:B------:R-:W-:-:S03]  /*03f0*/  MOV R16, R12 ;  /* 0x0000000c00107202 */ /* 0x000fc60000000f00 */
[----:B---3--:R3:W-:Y:S04]  /*0400*/  STS [R21+0x80], R4 ;  /* 0x0000800415007388 */ /* 0x0087e80000000800 */
.L_x_5:
[----:B------:R-:W-:Y:S05]  /*0410*/  BSYNC.RECONVERGENT B2 ;  /* 0x0000000000027941 */ /* 0x000fea0003800200 */
.L_x_4:
[----:B-1----:R-:W1:Y:S01]  /*0420*/  LDC.64 R2, c[0x0][0x380] ;  /* 0x0000e000ff027b82 */ /* 0x002e620000000a00 */
[----:B------:R-:W-:-:S13]  /*0430*/  ISETP.GE.U32.AND P0, PT, R18, 0x30, PT ;  /* 0x000000301200780c */ /* 0x000fda0003f06070 */
[----:B------:R-:W-:Y:S05]  /*0440*/  @!P0 BRA `(.L_x_3) ;  /* 0x0000000000708947 */ /* 0x000fea0003800000 */
.L_x_8:
[----:B---3--:R-:W-:Y:S01]  /*0450*/  IMAD R4, R11, 0x10, R16 ;  /* 0x000000100b047824 */ /* 0x008fe200078e0210 */
[----:B------:R-:W-:-:S03]  /*0460*/  ISETP.GE.AND P0, PT, R17, UR6, PT ;  /* 0x0000000611007c0c */ /* 0x000fc6000bf06270 */
[C---:B0-2---:R-:W-:Y:S01]  /*0470*/  VIADD R21, R4.reuse, 0x20 ;  /* 0x0000002004157836 */ /* 0x045fe20000000000 */
[C---:B------:R-:W-:Y:S02]  /*0480*/  ISETP.GE.AND P1, PT, R4.reuse, UR7, PT ;  /* 0x0000000704007c0c */ /* 0x040fe4000bf26270 */
[C---:B------:R-:W-:Y:S02]  /*0490*/  IADD3 R5, PT, PT, R4.reuse, 0x10, RZ ;  /* 0x0000001004057810 */ /* 0x040fe40007ffe0ff */
[----:B------:R-:W-:Y:S02]  /*04a0*/  ISETP.GE.OR P1, PT, R17, UR6, P1 ;  /* 0x0000000611007c0c */ /* 0x000fe40008f26670 */
[----:B------:R-:W-:Y:S02]  /*04b0*/  ISETP.LT.AND P2, PT, R21, UR7, !P0 ;  /* 0x0000000715007c0c */ /* 0x000fe4000c741270 */
[----:B------:R-:W-:Y:S01]  /*04c0*/  ISETP.LT.AND P3, PT, R5, UR7, !P0 ;  /* 0x0000000705007c0c */ /* 0x000fe2000c761270 */
[----:B------:R-:W-:Y:S01]  /*04d0*/  IMAD R5, R17, UR7, R4 ;  /* 0x0000000711057c24 */ /* 0x000fe2000f8e0204 */
[----:B------:R-:W-:-:S03]  /*04e0*/  IADD3 R21, PT, PT, R4, 0x30, RZ ;  /* 0x0000003004157810 */ /* 0x000fc60007ffe0ff */
[----:B-1----:R-:W-:Y:S01]  /*04f0*/  IMAD.WIDE R4, R5, 0x4, R2 ;  /* 0x0000000405047825 */ /* 0x002fe200078e0202 */
[----:B------:R-:W-:-:S04]  /*0500*/  ISETP.LT.AND P0, PT, R21, UR7, !P0 ;  /* 0x0000000715007c0c */ /* 0x000fc8000c701270 */
[----:B------:R-:W2:Y:S04]  /*0510*/  @!P1 LDG.E.CONSTANT R21, desc[UR12][R4.64] ;  /* 0x0000000c04159981 */ /* 0x000ea8000c1e9900 */
[----:B------:R-:W3:Y:S04]  /*0520*/  @P3 LDG.E.CONSTANT R22, desc[UR12][R4.64+0x40] ;  /* 0x0000400c04163981 */ /* 0x000ee8000c1e9900 */
[----:B------:R-:W4:Y:S04]  /*0530*/  @P2 LDG.E.CONSTANT R23, desc[UR12][R4.64+0x80] ;  /* 0x0000800c04172981 */ /* 0x000f28000c1e9900 */
[----:B------:R-:W5:Y:S01]  /*0540*/  @P0 LDG.E.CONSTANT R24, desc[UR12][R4.64+0xc0] ;  /* 0x0000c00c04180981 */ /* 0x000f62000c1e9900 */
[C---:B------:R-:W-:Y:S01]  /*0550*/  IMAD R25, R16.reuse, 0x4, R19 ;  /* 0x0000000410197824 */ /* 0x040fe200078e0213 */
[----:B------:R-:W-:-:S04]  /*0560*/  IADD3 R16, PT, PT, R16, 0x40, RZ ;  /* 0x0000004010107810 */ /* 0x000fc80007ffe0ff */
[----:B------:R0:W-:Y:S04]  /*0570*/  @!P3 STS [R25+0x40], RZ ;  /* 0x000040ff1900b388 */ /* 0x0001e80000000800 */
[----:B------:R0:W-:Y:S04]  /*0580*/  @!P2 STS [R25+0x80], RZ ;  /* 0x000080ff1900a388 */ /* 0x0001e80000000800 */
[----:B------:R0:W-:Y:S04]  /*0590*/  @!P0 STS [R25+0xc0], RZ ;  /* 0x0000c0ff19008388 */ /* 0x0001e80000000800 */
[----:B--2---:R0:W-:Y:S04]  /*05a0*/  @!P1 STS [R25], R21 ;  /* 0x0000001519009388 */ /* 0x0041e80000000800 */
[----:B---3--:R0:W-:Y:S04]  /*05b0*/  @P3 STS [R25+0x40], R22 ;  /* 0x0000401619003388 */ /* 0x0081e80000000800 */
[----:B----4-:R0:W-:Y:S04]  /*05c0*/  @P2 STS [R25+0x80], R23 ;  /* 0x0000801719002388 */ /* 0x0101e80000000800 */
[----:B------:R0:W-:Y:S04]  /*05d0*/  @P1 STS [R25], RZ ;  /* 0x000000ff19001388 */ /* 0x0001e80000000800 */
[----:B-----5:R0:W-:Y:S01]  /*05e0*/  @P0 STS [R25+0xc0], R24 ;  /* 0x0000c01819000388 */ /* 0x0201e20000000800 */
[----:B------:R-:W-:-:S13]  /*05f0*/  ISETP.GE.AND P0, PT, R16, R15, PT ;  /* 0x0000000f1000720c */ /* 0x000fda0003f06270 */
[----:B0-----:R-:W-:Y:S05]  /*0600*/  @!P0 BRA `(.L_x_8) ;  /* 0xfffffffc00908947 */ /* 0x001fea000383ffff */
.L_x_3:
[----:B------:R-:W-:Y:S05]  /*0610*/  BSYNC.RECONVERGENT B1 ;  /* 0x0000000000017941 */ /* 0x000fea0003800200 */
.L_x_2:
[----:B------:R-:W-:-:S05]  /*0620*/  VIADD R14, R14, 0x10 ;  /* 0x000000100e0e7836 */ /* 0x000fca0000000000 */
[----:B------:R-:W-:-:S13]  /*0630*/  ISETP.GE.AND P0, PT, R14, R13, PT ;  /* 0x0000000d0e00720c */ /* 0x000fda0003f06270 */
[----:B------:R-:W-:Y:S05]  /*0640*/  @!P0 BRA `(.L_x_9) ;  /* 0xfffffff800c08947 */ /* 0x000fea000383ffff */
.L_x_1:
[----:B------:R-:W-:Y:S05]  /*0650*/  BSYNC.RECONVERGENT B0 ;  /* 0x0000000000007941 */ /* 0x000fea0003800200 */
.L_x_0:
[----:B------:R-:W4:Y:S01]  /*0660*/  LDCU UR4, c[0x0][0x390] ;  /* 0x00007200ff0477ac */ /* 0x000f220008000800 */
[----:B------:R-:W-:Y:S01]  /*0670*/  BAR.SYNC.DEFER_BLOCKING 0x0 ;  /* 0x0000000000007b1d */ /* 0x000fe20000010000 */
[----:B------:R-:W-:-:S05]  /*0680*/  ISETP.GT.AND P0, PT, R6, R7, PT ;  /* 0x000000070600720c */ /* 0x000fca0003f04270 */
[----:B------:R-:W4:Y:S02]  /*0690*/  LDCU UR5, c[0x0][0x398] ;  /* 0x00007300ff0577ac */ /* 0x000f240008000800 */
[----:B----4-:R-:W-:-:S06]  /*06a0*/  UIADD3 UR4, UPT, UPT, -UR5, UR4, URZ ;  /* 0x0000000405047290 */ /* 0x010fcc000fffe1ff */
[----:B------:R-:W-:-:S13]  /*06b0*/  ISETP.GT.OR P0, PT, R0, UR4, P0 ;  /* 0x0000000400007c0c */ /* 0x000fda0008704670 */
[----:B------:R-:W-:Y:S05]  /*06c0*/  @P0 EXIT ;  /* 0x000000000000094d */ /* 0x000fea0003800000 */
[----:B------:R-:W4:Y:S01]  /*06d0*/  LDCU UR6, c[0x0][0x39c] ;  /* 0x00007380ff0677ac */ /* 0x000f220008000800 */
[----:B---3--:R-:W-:Y:S01]  /*06e0*/  HFMA2 R4, -RZ, RZ, 0, 0 ;  /* 0x00000000ff047431 */ /* 0x008fe200000001ff */
[----:B----4-:R-:W-:-:S04]  /*06f0*/  UISETP.LT.AND UP0, UPT, UR6, UR5, UPT ;  /* 0x000000050600728c */ /* 0x010fc8000bf01270 */
[----:B------:R-:W-:-:S04]  /*0700*/  USEL UR4, UR6, UR5, UP0 ;  /* 0x0000000506047287 */ /* 0x000fc80008000000 */
[----:B------:R-:W-:-:S09]  /*0710*/  UISETP.GE.AND UP0, UPT, UR4, 0x1, UPT ;  /* 0x000000010400788c */ /* 0x000fd2000bf06270 */
[----:B------:R-:W-:Y:S05]  /*0720*/  BRA.U !UP0, `(.L_x_10) ;  /* 0x0000000508a47547 */ /* 0x000fea000b800000 */
[----:B-1----:R-:W1:Y:S01]  /*0730*/  S2R R2, SR_CgaCtaId ;  /* 0x0000000000027919 */ /* 0x002e620000008800 */
[----:B------:R-:W-:Y:S01]  /*0740*/  MOV R3, 0x400 ;  /* 0x0000040000037802 */ /* 0x000fe20000000f00 */
[----:B------:R-:W-:Y:S01]  /*0750*/  ULOP3.LUT UR14, UR6, 0x7, URZ, 0xc0, !UPT ;  /* 0x00000007060e7892 */ /* 0x000fe2000f8ec0ff */
[----:B------:R-:W-:Y:S01]  /*0760*/  MOV R4, RZ ;  /* 0x000000ff00047202 */ /* 0x000fe20000000f00 */
[----:B------:R-:W-:Y:S02]  /*0770*/  ULOP3.LUT UR7, UR6, 0x7ffffff8, URZ, 0xc0, !UPT ;  /* 0x7ffffff806077892 */ /* 0x000fe4000f8ec0ff */
[----:B------:R-:W-:Y:S02]  /*0780*/  UIADD3 UR4, UPT, UPT, UR14, -0x1, URZ ;  /* 0xffffffff0e047890 */ /* 0x000fe4000fffe0ff */
[----:B------:R-:W-:Y:S02]  /*0790*/  ULOP3.LUT UR6, UR6, 0x3, URZ, 0xc0, !UPT ;  /* 0x0000000306067892 */ /* 0x000fe4000f8ec0ff */
[----:B------:R-:W-:-:S02]  /*07a0*/  UISETP.GE.U32.AND UP0, UPT, UR4, 0x3, UPT ;  /* 0x000000030400788c */ /* 0x000fc4000bf06070 */
[----:B------:R-:W-:Y:S01]  /*07b0*/  UIADD3 UR10, UPT, UPT, -UR7, URZ, URZ ;  /* 0x000000ff070a7290 */ /* 0x000fe2000fffe1ff */
[----:B------:R-:W-:Y:S01]  /*07c0*/  UMOV UR4, URZ ;  /* 0x000000ff00047c82 */ /* 0x000fe20008000000 */
[----:B-1----:R-:W-:-:S05]  /*07d0*/  LEA R3, R2, R3, 0x18 ;  /* 0x0000000302037211 */ /* 0x002fca00078ec0ff */
[----:B------:R-:W-:-:S04]  /*07e0*/  IMAD R2, R10, 0x4, R3 ;  /* 0x000000040a027824 */ /* 0x000fc800078e0203 */
[----:B------:R-:W-:-:S07]  /*07f0*/  VIADD R2, R2, 0x10 ;  /* 0x0000001002027836 */ /* 0x000fce0000000000 */
.L_x_16:
[----:B------:R-:W1:Y:S01]  /*0800*/  LDCU.64 UR18, c[0x0][0x398] ;  /* 0x00007300ff1277ac */ /* 0x000e620008000a00 */
[----:B------:R-:W-:Y:S01]  /*0810*/  IADD3 R11, PT, PT, R8, UR4, RZ ;  /* 0x00000004080b7c10 */ /* 0x000fe2000fffe0ff */
[----:B------:R-:W-:Y:S01]  /*0820*/  UMOV UR5, URZ ;  /* 0x000000ff00057c82 */ /* 0x000fe20008000000 */
[----:B-1----:R-:W-:Y:S02]  /*0830*/  UISETP.GE.U32.AND UP2, UPT, UR19, 0x8, UPT ;  /* 0x000000081300788c */ /* 0x002fe4000bf46070 */
[----:B------:R-:W-:Y:S02]  /*0840*/  UIMAD UR11, UR4, UR19, URZ ;  /* 0x00000013040b72a4 */ /* 0x000fe4000f8e02ff */
[----:B------:R-:W-:-:S04]  /*0850*/  UIADD3 UR4, UPT, UPT, UR4, 0x1, URZ ;  /* 0x0000000104047890 */ /* 0x000fc8000fffe0ff */
[----:B------:R-:W-:Y:S01]  /*0860*/  UISETP.NE.AND UP1, UPT, UR4, UR18, UPT ;  /* 0x000000120400728c */ /* 0x000fe2000bf25270 */
[----:B------:R-:W-:Y:S10]  /*0870*/  BRA.U !UP2, `(.L_x_11) ;  /* 0x000000010a887547 */ /* 0x000ff4000b800000 */
[----:B------:R-:W-:Y:S01]  /*0880*/  IMAD R5, R11, 0xb8, R2 ;  /* 0x000000b80b057824 */ /* 0x000fe200078e0202 */
[----:B------:R-:W-:Y:S01]  /*0890*/  UMOV UR8, 0x10 ;  /* 0x0000001000087882 */ /* 0x000fe20000000000 */
[----:B------:R-:W-:Y:S01]  /*08a0*/  UMOV UR5, UR10 ;  /* 0x0000000a00057c82 */ /* 0x000fe20008000000 */
[----:B------:R-:W-:-:S12]  /*08b0*/  UIMAD UR8, UR11, 0x4, UR8 ;  /* 0x000000040b0878a4 */ /* 0x000fd8000f8e0208 */
.L_x_12:
[----:B------:R-:W1:Y:S01]  /*08c0*/  LDS R9, [R5+-0x10] ;  /* 0xfffff00005097984 */ /* 0x000e620000000800 */
[----:B------:R-:W1:Y:S03]  /*08d0*/  LDCU UR9, c[0x3][UR8+-0x10] ;  /* 0x00fffe00080977ac */ /* 0x000e660008000800 */
[----:B------:R-:W3:Y:S01]  /*08e0*/  LDS R12, [R5+-0xc] ;  /* 0xfffff400050c7984 */ /* 0x000ee20000000800 */
[----:B------:R-:W3:Y:S03]  /*08f0*/  LDCU UR15, c[0x3][UR8+-0xc] ;  /* 0x00fffe80080f77ac */ /* 0x000ee60008000800 */
[----:B------:R-:W4:Y:S01]  /*0900*/  LDS R14, [R5+-0x8] ;  /* 0xfffff800050e7984 */ /* 0x000f220000000800 */
[----:B------:R-:W4:Y:S03]  /*0910*/  LDCU UR16, c[0x3][UR8+-0x8] ;  /* 0x00ffff00081077ac */ /* 0x000f260008000800 */
[----:B------:R-:W5:Y:S01]  /*0920*/  LDS R16, [R5+-0x4] ;  /* 0xfffffc0005107984 */ /* 0x000f620000000800 */
[----:B------:R-:W5:Y:S03]  /*0930*/  LDCU UR17, c[0x3][UR8+-0x4] ;  /* 0x00ffff80081177ac */ /* 0x000f660008000800 */
[----:B------:R-:W0:Y:S01]  /*0940*/  LDS R18, [R5] ;  /* 0x0000000005127984 */ /* 0x000e220000000800 */
[----:B------:R-:W0:Y:S03]  /*0950*/  LDCU UR18, c[0x3][UR8] ;  /* 0x00c00000081277ac */ /* 0x000e260008000800 */
[----:B------:R-:W2:Y:S01]  /*0960*/  LDS R20, [R5+0x4] ;  /* 0x0000040005147984 */ /* 0x000ea20000000800 */
[----:B------:R-:W-:-:S03]  /*0970*/  UIADD3 UR5, UPT, UPT, UR5, 0x8, URZ ;  /* 0x0000000805057890 */ /* 0x000fc6000fffe0ff */
[----:B------:R-:W2:Y:S01]  /*0980*/  LDS R22, [R5+0x8] ;  /* 0x0000080005167984 */ /* 0x000ea20000000800 */
[----:B------:R-:W-:-:S03]  /*0990*/  UISETP.NE.AND UP2, UPT, UR5, URZ, UPT ;  /* 0x000000ff0500728c */ /* 0x000fc6000bf45270 */
[----:B------:R1:W2:Y:S02]  /*09a0*/  LDS R24, [R5+0xc] ;  /* 0x00000c0005187984 */ /* 0x0002a40000000800 */
[----:B-1----:R-:W-:Y:S02]  /*09b0*/  VIADD R5, R5, 0x20 ;  /* 0x0000002005057836 */ /* 0x002fe40000000000 */
[----:B------:R-:W-:Y:S01]  /*09c0*/  FFMA R9, R9, UR9, R4 ;  /* 0x0000000909097c23 */ /* 0x000fe20008000004 */
[----:B------:R-:W2:Y:S03]  /*09d0*/  LDCU UR9, c[0x3][UR8+0x4] ;  /* 0x00c00080080977ac */ /* 0x000ea60008000800 */
[----:B---3--:R-:W-:Y:S01]  /*09e0*/  FFMA R9, R12, UR15, R9 ;  /* 0x0000000f0c097c23 */ /* 0x008fe20008000009 */
[----:B------:R-:W1:Y:S03]  /*09f0*/  LDCU UR15, c[0x3][UR8+0x8] ;  /* 0x00c00100080f77ac */ /* 0x000e660008000800 */
[----:B----4-:R-:W-:Y:S01]  /*0a00*/  FFMA R9, R14, UR16, R9 ;  /* 0x000000100e097c23 */ /* 0x010fe20008000009 */
[----:B------:R-:W3:Y:S03]  /*0a10*/  LDCU UR16, c[0x3][UR8+0xc] ;  /* 0x00c00180081077ac */ /* 0x000ee60008000800 */
[----:B-----5:R-:W-:Y:S01]  /*0a20*/  FFMA R9, R16, UR17, R9 ;  /* 0x0000001110097c23 */ /* 0x020fe20008000009 */
[----:B------:R-:W-:-:S03]  /*0a30*/  UIADD3 UR8, UPT, UPT, UR8, 0x20, URZ ;  /* 0x0000002008087890 */ /* 0x000fc6000fffe0ff */
[----:B0-----:R-:W-:-:S04]  /*0a40*/  FFMA R9, R18, UR18, R9 ;  /* 0x0000001212097c23 */ /* 0x001fc80008000009 */
[----:B--2---:R-:W-:-:S04]  /*0a50*/  FFMA R9, R20, UR9, R9 ;  /* 0x0000000914097c23 */ /* 0x004fc80008000009 */
[----:B-1----:R-:W-:-:S04]  /*0a60*/  FFMA R9, R22, UR15, R9 ;  /* 0x0000000f16097c23 */ /* 0x002fc80008000009 */
[----:B---3--:R-:W-:Y:S01]  /*0a70*/  FFMA R4, R24, UR16, R9 ;  /* 0x0000001018047c23 */ /* 0x008fe20008000009 */
[----:B------:R-:W-:Y:S06]  /*0a80*/  BRA.U UP2, `(.L_x_12) ;  /* 0xfffffffd028c7547 */ /* 0x000fec000b83ffff */
[----:B------:R-:W-:-:S05]  /*0a90*/  UMOV UR5, UR7 ;  /* 0x0000000700057c82 */ /* 0x000fca0008000000 */
.L_x_11:
[----:B------:R-:W-:-:S09]  /*0aa0*/  UISETP.NE.AND UP2, UPT, UR14, URZ, UPT ;  /* 0x000000ff0e00728c */ /* 0x000fd2000bf45270 */
[----:B------:R-:W-:Y:S05]  /*0ab0*/  BRA.U !UP2, `(.L_x_13) ;  /* 0x000000010abc7547 */ /* 0x000fea000b800000 */
[----:B------:R-:W-:Y:S01]  /*0ac0*/  IMAD R18, R11, 0xb8, R3 ;  /* 0x000000b80b127824 */ /* 0x000fe200078e0203 */
[----:B------:R-:W-:Y:S01]  /*0ad0*/  UISETP.NE.AND UP2, UPT, UR6, URZ, UPT ;  /* 0x000000ff0600728c */ /* 0x000fe2000bf45270 */
[----:B------:R-:W-:Y:S10]  /*0ae0*/  BRA.U !UP0, `(.L_x_14) ;  /* 0x00000001084c7547 */ /* 0x000ff4000b800000 */
[----:B------:R-:W-:Y:S01]  /*0af0*/  IADD3 R5, PT, PT, R10, UR5, RZ ;  /* 0x000000050a057c10 */ /* 0x000fe2000fffe0ff */
[----:B------:R-:W-:Y:S02]  /*0b00*/  UIADD3 UR8, UPT, UPT, UR11, UR5, URZ ;  /* 0x000000050b087290 */ /* 0x000fe4000fffe0ff */
[----:B------:R-:W-:Y:S02]  /*0b10*/  UIADD3 UR9, UPT, UPT, UR11, UR5, URZ ;  /* 0x000000050b097290 */ /* 0x000fe4000fffe0ff */
[----:B------:R-:W-:Y:S01]  /*0b20*/  IMAD R5, R5, 0x4, R18 ;  /* 0x0000000405057824 */ /* 0x000fe200078e0212 */
[----:B------:R-:W-:Y:S02]  /*0b30*/  USHF.L.U32 UR8, UR8, 0x2, URZ ;  /* 0x0000000208087899 */ /* 0x000fe400080006ff */
[----:B------:R-:W-:Y:S02]  /*0b40*/  USHF.L.U32 UR9, UR9, 0x2, URZ ;  /* 0x0000000209097899 */ /* 0x000fe400080006ff */
[----:B------:R-:W1:Y:S01]  /*0b50*/  LDS R9, [R5] ;  /* 0x0000000005097984 */ /* 0x000e620000000800 */
[----:B------:R-:W-:-:S03]  /*0b60*/  UIADD3 UR5, UPT, UPT, UR5, 0x4, URZ ;  /* 0x0000000405057890 */ /* 0x000fc6000fffe0ff */
[----:B------:R-:W3:Y:S04]  /*0b70*/  LDS R12, [R5+0x4] ;  /* 0x00000400050c7984 */ /* 0x000ee80000000800 */
[----:B------:R-:W4:Y:S01]  /*0b80*/  LDS R14, [R5+0x8] ;  /* 0x00000800050e7984 */ /* 0x000f220000000800 */
[----:B------:R-:W1:Y:S03]  /*0b90*/  LDCU UR8, c[0x3][UR8] ;  /* 0x00c00000080877ac */ /* 0x000e660008000800 */
[----:B------:R-:W5:Y:S01]  /*0ba0*/  LDS R16, [R5+0xc] ;  /* 0x00000c0005107984 */ /* 0x000f620000000800 */
[----:B------:R-:W3:Y:S01]  /*0bb0*/  LDCU UR15, c[0x3][UR9+0x4] ;  /* 0x00c00080090f77ac */ /* 0x000ee20008000800 */
[----:B------:R-:W4:Y:S01]  /*0bc0*/  LDCU UR16, c[0x3][UR9+0x8] ;  /* 0x00c00100091077ac */ /* 0x000f220008000800 */
[----:B------:R-:W5:Y:S01]  /*0bd0*/  LDCU UR9, c[0x3][UR9+0xc] ;  /* 0x00c00180090977ac */ /* 0x000f620008000800 */
[----:B-1----:R-:W-:-:S04]  /*0be0*/  FFMA R9, R9, UR8, R4 ;  /* 0x0000000809097c23 */ /* 0x002fc80008000004 */
[----:B---3--:R-:W-:-:S04]  /*0bf0*/  FFMA R9, R12, UR15, R9 ;  /* 0x0000000f0c097c23 */ /* 0x008fc80008000009 */
[----:B----4-:R-:W-:-:S04]  /*0c00*/  FFMA R9, R14, UR16, R9 ;  /* 0x000000100e097c23 */ /* 0x010fc80008000009 */
[----:B-----5:R-:W-:-:S07]  /*0c10*/  FFMA R4, R16, UR9, R9 ;  /* 0x0000000910047c23 */ /* 0x020fce0008000009 */
.L_x_14:
[----:B------:R-:W-:Y:S05]  /*0c20*/  BRA.U !UP2, `(.L_x_13) ;  /* 0x000000010a607547 */ /* 0x000fea000b800000 */
[----:B------:R-:W-:Y:S02]  /*0c30*/  UISETP.NE.AND UP2, UPT, UR6, 0x1, UPT ;  /* 0x000000010600788c */ /* 0x000fe4000bf45270 */
[----:B------:R-:W-:-:S07]  /*0c40*/  ULOP3.LUT UP3, URZ, UR19, 0x1, URZ, 0xc0, !UPT ;  /* 0x0000000113ff7892 */ /* 0x000fce000f86c0ff */
[----:B------:R-:W-:Y:S05]  /*0c50*/  BRA.U !UP2, `(.L_x_15) ;  /* 0x000000010a347547 */ /* 0x000fea000b800000 */
        /* <DEDUP_REMOVED lines=9> */
[----:B------:R-:W1:Y:S02]  /*0cf0*/  LDCU UR8, c[0x3][UR8] ;  /* 0x00c00000080877ac */ /* 0x000e640008000800 */
[----:B------:R-:W3:Y:S01]  /*0d00*/  LDCU UR9, c[0x3][UR9+0x4] ;  /* 0x00c00080090977ac */ /* 0x000ee20008000800 */
[----:B-1----:R-:W-:-:S04]  /*0d10*/  FFMA R4, R9, UR8, R4 ;  /* 0x0000000809047c23 */ /* 0x002fc80008000004 */
[----:B---3--:R-:W-:-:S07]  /*0d20*/  FFMA R4, R11, UR9, R4 ;  /* 0x000000090b047c23 */ /* 0x008fce0008000004 */
.L_x_15:
[----:B------:R-:W-:Y:S05]  /*0d30*/  BRA.U !UP3, `(.L_x_13) ;  /* 0x000000010b1c7547 */ /* 0x000fea000b800000 */
[----:B------:R-:W-:Y:S01]  /*0d40*/  IADD3 R5, PT, PT, R10, UR5, RZ ;  /* 0x000000050a057c10 */ /* 0x000fe2000fffe0ff */
[----:B------:R-:W-:-:S04]  /*0d50*/  UIADD3 UR5, UPT, UPT, UR11, UR5, URZ ;  /* 0x000000050b057290 */ /* 0x000fc8000fffe0ff */
[----:B------:R-:W-:Y:S01]  /*0d60*/  IMAD R5, R5, 0x4, R18 ;  /* 0x0000000405057824 */ /* 0x000fe200078e0212 */
[----:B------:R-:W-:-:S05]  /*0d70*/  USHF.L.U32 UR5, UR5, 0x2, URZ ;  /* 0x0000000205057899 */ /* 0x000fca00080006ff */
[----:B------:R-:W1:Y:S07]  /*0d80*/  LDS R5, [R5] ;  /* 0x0000000005057984 */ /* 0x000e6e0000000800 */
[----:B------:R-:W1:Y:S02]  /*0d90*/  LDCU UR5, c[0x3][UR5] ;  /* 0x00c00000050577ac */ /* 0x000e640008000800 */
[----:B-1----:R-:W-:-:S07]  /*0da0*/  FFMA R4, R5, UR5, R4 ;  /* 0x0000000505047c23 */ /* 0x002fce0008000004 */
.L_x_13:
[----:B------:R-:W-:Y:S05]  /*0db0*/  BRA.U UP1, `(.L_x_16) ;  /* 0xfffffff901907547 */ /* 0x000fea000b83ffff */
.L_x_10:
[----:B-1----:R-:W1:Y:S01]  /*0dc0*/  LDC.64 R2, c[0x0][0x388] ;  /* 0x0000e200ff027b82 */ /* 0x002e620000000a00 */
[----:B------:R-:W-:-:S05]  /*0dd0*/  IMAD R7, R7, R0, R0 ;  /* 0x0000000007077224 */ /* 0x000fca00078e0200 */
[----:B------:R-:W-:-:S05]  /*0de0*/  IADD3 R7, PT, PT, R6, R7, RZ ;  /* 0x0000000706077210 */ /* 0x000fca0007ffe0ff */
[----:B-1----:R-:W-:-:S05]  /*0df0*/  IMAD.WIDE R2, R7, 0x4, R2 ;  /* 0x0000000407027825 */ /* 0x002fca00078e0202 */
[----:B------:R-:W-:Y:S01]  /*0e00*/  STG.E desc[UR12][R2.64], R4 ;  /* 0x0000000402007986 */ /* 0x000fe2000c10190c */
[----:B------:R-:W-:Y:S05]  /*0e10*/  EXIT ;  /* 0x000000000000794d */ /* 0x000fea0003800000 */
.L_x_17:
[----:B------:R-:W-:-:S00]  /*0e20*/  BRA `(.L_x_17) ;  /* 0xfffffffc00fc7947 */ /* 0x000fc0000383ffff */
[----:B------:R-:W-:-:S00]  /*0e30*/  NOP ;  /* 0x0000000000007918 */ /* 0x000fc00000000000 */
        /* <DEDUP_REMOVED lines=12> */
.L_x_18:


//--------------------- .nv.shared._Z19conv2d_tiled_kernelPKfPfiiii --------------------------
	.section	.nv.shared._Z19conv2d_tiled_kernelPKfPfiiii,"aw",@nobits
	.sectionflags	@""
	.align	4
.nv.shared._Z19conv2d_tiled_kernelPKfPfiiii:
	.zero		9488


//--------------------- .nv.shared.reserved.0     --------------------------
	.section	.nv.shared.reserved.0,"aw",@nobits
	.weak		__nv_reservedSMEM_offset_0_alias
	.size		__nv_reservedSMEM_offset_0_alias, 0, 64
	.other		__nv_reservedSMEM_offset_0_alias,@"STO_CUDA_RESERVED_SHARED STV_DEFAULT"
__nv_reservedSMEM_offset_0_alias:
	.zero		0
	.zero		64


//--------------------- .nv.constant0._Z19conv2d_tiled_kernelPKfPfiiii --------------------------
	.section	.nv.constant0._Z19conv2d_tiled_kernelPKfPfiiii,"a",@progbits
	.sectionflags	@""
	.align	4
.nv.constant0._Z19conv2d_tiled_kernelPKfPfiiii:
	.zero		928


//--------------------- SYMBOLS --------------------------

	.type		.nv.reservedSmem.offset0,@object
	.size		.nv.reservedSmem.offset0,0x4
	.type		.nv.reservedSmem.cap,@object
	.size		.nv.reservedSmem.cap,0x4
